//
// Generated by NVIDIA NVVM Compiler
//
// Compiler Build ID: CL-36424714
// Cuda compilation tools, release 13.0, V13.0.88
// Based on NVVM 20.0.0
//

.version 9.0
.target sm_100
.address_size 64

	// .globl	_Z16reduceUnrolling2PiS_j

.visible .entry _Z16reduceUnrolling2PiS_j(
	.param .u64 .ptr .align 1 _Z16reduceUnrolling2PiS_j_param_0,
	.param .u64 .ptr .align 1 _Z16reduceUnrolling2PiS_j_param_1,
	.param .u32 _Z16reduceUnrolling2PiS_j_param_2
)
{
	.reg .pred 	%p<6>;
	.reg .b32 	%r<19>;
	.reg .b64 	%rd<18>;

	ld.param.u64 	%rd5, [_Z16reduceUnrolling2PiS_j_param_0];
	ld.param.u64 	%rd6, [_Z16reduceUnrolling2PiS_j_param_1];
	ld.param.u32 	%r8, [_Z16reduceUnrolling2PiS_j_param_2];
	cvta.to.global.u64 	%rd1, %rd6;
	mov.u32 	%r1, %tid.x;
	mov.u32 	%r2, %ctaid.x;
	mov.u32 	%r18, %ntid.x;
	mul.lo.s32 	%r9, %r18, %r2;
	shl.b32 	%r10, %r9, 1;
	add.s32 	%r4, %r10, %r1;
	cvt.u64.u32 	%rd2, %r10;
	add.s32 	%r5, %r4, %r18;
	setp.ge.u32 	%p1, %r5, %r8;
	@%p1 bra 	$L__BB0_2;
	mul.wide.u32 	%rd7, %r5, 4;
	add.s64 	%rd8, %rd1, %rd7;
	ld.global.u32 	%r11, [%rd8];
	mul.wide.u32 	%rd9, %r4, 4;
	add.s64 	%rd10, %rd1, %rd9;
	ld.global.u32 	%r12, [%rd10];
	add.s32 	%r13, %r12, %r11;
	st.global.u32 	[%rd10], %r13;
$L__BB0_2:
	shl.b64 	%rd11, %rd2, 2;
	add.s64 	%rd3, %rd1, %rd11;
	bar.sync 	0;
	setp.lt.u32 	%p2, %r18, 2;
	@%p2 bra 	$L__BB0_7;
	mul.wide.u32 	%rd12, %r1, 4;
	add.s64 	%rd4, %rd3, %rd12;
$L__BB0_4:
	shr.u32 	%r7, %r18, 1;
	setp.ge.u32 	%p3, %r1, %r7;
	@%p3 bra 	$L__BB0_6;
	mul.wide.u32 	%rd13, %r7, 4;
	add.s64 	%rd14, %rd4, %rd13;
	ld.global.u32 	%r14, [%rd14];
	ld.global.u32 	%r15, [%rd4];
	add.s32 	%r16, %r15, %r14;
	st.global.u32 	[%rd4], %r16;
$L__BB0_6:
	bar.sync 	0;
	setp.gt.u32 	%p4, %r18, 3;
	mov.u32 	%r18, %r7;
	@%p4 bra 	$L__BB0_4;
$L__BB0_7:
	setp.ne.s32 	%p5, %r1, 0;
	@%p5 bra 	$L__BB0_9;
	ld.global.u32 	%r17, [%rd3];
	cvta.to.global.u64 	%rd15, %rd5;
	mul.wide.u32 	%rd16, %r2, 4;
	add.s64 	%rd17, %rd15, %rd16;
	st.global.u32 	[%rd17], %r17;
$L__BB0_9:
	ret;

}


// ===== COMPILED SASS (sm_100) =====

	.target	sm_100

	.elftype	@"ET_EXEC"


//--------------------- .note.nv.tkinfo           --------------------------
	.section	.note.nv.tkinfo,"",@"SHT_NOTE"
	.sectionflags	@"SHF_NOTE_NV_TKINFO"
	.tkinfo
        /*0018*/ 	.word	0x00000002
        /*0030*/ 	.string	""
        /*0030*/ 	.string	"ptxas"
        /*0030*/ 	.string	"Cuda compilation tools, release 13.0, V13.0.88"
        /*0030*/ 	.string	"Build cuda_13.0.r13.0/compiler.36424714_0"
        /*0030*/ 	.string	"-arch sm_100 -m 64 "



//--------------------- .note.nv.cuinfo           --------------------------
	.section	.note.nv.cuinfo,"",@"SHT_NOTE"
	.sectionflags	@"SHF_NOTE_NV_CUINFO"
        /*0018*/ 	.short	0x0002
        /*001a*/ 	.short	0x0064
        /*001c*/ 	.short	0x0082
	.zero		2


//--------------------- .nv.info                  --------------------------
	.section	.nv.info,"",@"SHT_CUDA_INFO"
	.align	4


	//----- nvinfo : EIATTR_REGCOUNT
	.align		4
        /*0000*/ 	.byte	0x04, 0x2f
        /*0002*/ 	.short	(.L_1 - .L_0)
	.align		4
.L_0:
        /*0004*/ 	.word	index@(_Z16reduceUnrolling2PiS_j)
        /*0008*/ 	.word	0x00000010


	//----- nvinfo : EIATTR_FRAME_SIZE
	.align		4
.L_1:
        /*000c*/ 	.byte	0x04, 0x11
        /*000e*/ 	.short	(.L_3 - .L_2)
	.align		4
.L_2:
        /*0010*/ 	.word	index@(_Z16reduceUnrolling2PiS_j)
        /*0014*/ 	.word	0x00000000


	//----- nvinfo : EIATTR_MIN_STACK_SIZE
	.align		4
.L_3:
        /*0018*/ 	.byte	0x04, 0x12
        /*001a*/ 	.short	(.L_5 - .L_4)
	.align		4
.L_4:
        /*001c*/ 	.word	index@(_Z16reduceUnrolling2PiS_j)
        /*0020*/ 	.word	0x00000000
.L_5:


//--------------------- .nv.compat                --------------------------
	.section	.nv.compat,"",@"SHT_CUDA_COMPAT_INFO"
	.align	4
        /*0000*/ 	.byte	0x02, 0x09, 0x00, 0x00, 0x02, 0x02, 0x01, 0x00, 0x02, 0x05, 0x05, 0x00, 0x03, 0x07, 0x01, 0x01
        /*0010*/ 	.byte	0x02, 0x03, 0x00, 0x00, 0x02, 0x06, 0x01, 0x00, 0x04, 0x0b, 0x08, 0x00, 0x09, 0x00, 0x00, 0x00
        /*0020*/ 	.byte	0x00, 0x00, 0x00, 0x00


//--------------------- .nv.info._Z16reduceUnrolling2PiS_j --------------------------
	.section	.nv.info._Z16reduceUnrolling2PiS_j,"",@"SHT_CUDA_INFO"
	.sectionflags	@""
	.align	4


	//----- nvinfo : EIATTR_CUDA_API_VERSION
	.align		4
        /*0000*/ 	.byte	0x04, 0x37
        /*0002*/ 	.short	(.L_7 - .L_6)
.L_6:
        /*0004*/ 	.word	0x00000082


	//----- nvinfo : EIATTR_KPARAM_INFO
	.align		4
.L_7:
        /*0008*/ 	.byte	0x04, 0x17
        /*000a*/ 	.short	(.L_9 - .L_8)
.L_8:
        /*000c*/ 	.word	0x00000000
        /*0010*/ 	.short	0x0002
        /*0012*/ 	.short	0x0010
        /*0014*/ 	.byte	0x00, 0xf0, 0x11, 0x00


	//----- nvinfo : EIATTR_KPARAM_INFO
	.align		4
.L_9:
        /*0018*/ 	.byte	0x04, 0x17
        /*001a*/ 	.short	(.L_11 - .L_10)
.L_10:
        /*001c*/ 	.word	0x00000000
        /*0020*/ 	.short	0x0001
        /*0022*/ 	.short	0x0008
        /*0024*/ 	.byte	0x00, 0xf5, 0x21, 0x00


	//----- nvinfo : EIATTR_KPARAM_INFO
	.align		4
.L_11:
        /*0028*/ 	.byte	0x04, 0x17
        /*002a*/ 	.short	(.L_13 - .L_12)
.L_12:
        /*002c*/ 	.word	0x00000000
        /*0030*/ 	.short	0x0000
        /*0032*/ 	.short	0x0000
        /*0034*/ 	.byte	0x00, 0xf5, 0x21, 0x00


	//----- nvinfo : EIATTR_SPARSE_MMA_MASK
	.align		4
.L_13:
        /*0038*/ 	.byte	0x03, 0x50
        /*003a*/ 	.short	0x0000


	//----- nvinfo : EIATTR_MAXREG_COUNT
	.align		4
        /*003c*/ 	.byte	0x03, 0x1b
        /*003e*/ 	.short	0x00ff


	//----- nvinfo : EIATTR_NUM_BARRIERS
	.align		4
        /*0040*/ 	.byte	0x02, 0x4c
        /*0042*/ 	.byte	0x01
	.zero		1


	//----- nvinfo : EIATTR_MERCURY_ISA_VERSION
	.align		4
        /*0044*/ 	.byte	0x03, 0x5f
        /*0046*/ 	.short	0x0101


	//----- nvinfo : EIATTR_VRC_CTA_INIT_COUNT
	.align		4
        /*0048*/ 	.byte	0x02, 0x4a
	.zero		1
	.zero		1


	//----- nvinfo : EIATTR_EXIT_INSTR_OFFSETS
	.align		4
        /*004c*/ 	.byte	0x04, 0x1c
        /*004e*/ 	.short	(.L_15 - .L_14)


	//   ....[0]....
.L_14:
        /*0050*/ 	.word	0x00000290


	//   ....[1]....
        /*0054*/ 	.word	0x000002e0


	//----- nvinfo : EIATTR_CRS_STACK_SIZE
	.align		4
.L_15:
        /*0058*/ 	.byte	0x04, 0x1e
        /*005a*/ 	.short	(.L_17 - .L_16)
.L_16:
        /*005c*/ 	.word	0x00000000


	//----- nvinfo : EIATTR_CBANK_PARAM_SIZE
	.align		4
.L_17:
        /*0060*/ 	.byte	0x03, 0x19
        /*0062*/ 	.short	0x0014


	//----- nvinfo : EIATTR_PARAM_CBANK
	.align		4
        /*0064*/ 	.byte	0x04, 0x0a
        /*0066*/ 	.short	(.L_19 - .L_18)
	.align		4
.L_18:
        /*0068*/ 	.word	index@(.nv.constant0._Z16reduceUnrolling2PiS_j)
        /*006c*/ 	.short	0x0380
        /*006e*/ 	.short	0x0014


	//----- nvinfo : EIATTR_SW_WAR
	.align		4
.L_19:
        /*0070*/ 	.byte	0x04, 0x36
        /*0072*/ 	.short	(.L_21 - .L_20)
.L_20:
        /*0074*/ 	.word	0x00000008
.L_21:


//--------------------- .nv.callgraph             --------------------------
	.section	.nv.callgraph,"",@"SHT_CUDA_CALLGRAPH"
	.align	4
	.sectionentsize	8
	.align		4
        /*0000*/ 	.word	0x00000000
	.align		4
        /*0004*/ 	.word	0xffffffff
	.align		4
        /*0008*/ 	.word	0x00000000
	.align		4
        /*000c*/ 	.word	0xfffffffe
	.align		4
        /*0010*/ 	.word	0x00000000
	.align		4
        /*0014*/ 	.word	0xfffffffd
	.align		4
        /*0018*/ 	.word	0x00000000
	.align		4
        /*001c*/ 	.word	0xfffffffc


//--------------------- .text._Z16reduceUnrolling2PiS_j --------------------------
	.section	.text._Z16reduceUnrolling2PiS_j,"ax",@progbits
	.align	128
        .global         _Z16reduceUnrolling2PiS_j
        .type           _Z16reduceUnrolling2PiS_j,@function
        .size           _Z16reduceUnrolling2PiS_j,(.L_x_5 - _Z16reduceUnrolling2PiS_j)
        .other          _Z16reduceUnrolling2PiS_j,@"STO_CUDA_ENTRY STV_DEFAULT"
_Z16reduceUnrolling2PiS_j:
.text._Z16reduceUnrolling2PiS_j:
[----:B------:R-:W-:Y:S01]  /*0000*/  LDC R1, c[0x0][0x37c] ;  /* 0x0000df00ff017b82 */ /* 0x000fe20000000800 */
[----:B------:R-:W0:Y:S01]  /*0010*/  S2R R0, SR_CTAID.X ;  /* 0x0000000000007919 */ /* 0x000e220000002500 */
[----:B------:R-:W0:Y:S06]  /*0020*/  LDCU UR6, c[0x0][0x360] ;  /* 0x00006c00ff0677ac */ /* 0x000e2c0008000800 */
[----:B------:R-:W1:Y:S01]  /*0030*/  LDC.64 R12, c[0x0][0x388] ;  /* 0x0000e200ff0c7b82 */ /* 0x000e620000000a00 */
[----:B------:R-:W2:Y:S01]  /*0040*/  S2R R10, SR_TID.X ;  /* 0x00000000000a7919 */ /* 0x000ea20000002100 */
[----:B------:R-:W3:Y:S01]  /*0050*/  LDCU UR4, c[0x0][0x390] ;  /* 0x00007200ff0477ac */ /* 0x000ee20008000800 */
[----:B0-----:R-:W-:-:S04]  /*0060*/  IMAD R2, R0, UR6, RZ ;  /* 0x0000000600027c24 */ /* 0x001fc8000f8e02ff */
[----:B------:R-:W-:-:S05]  /*0070*/  IMAD.SHL.U32 R7, R2, 0x2, RZ ;  /* 0x0000000202077824 */ /* 0x000fca00078e00ff */
[----:B--2---:R-:W-:-:S05]  /*0080*/  IADD3 R9, PT, PT, R7, R10, RZ ;  /* 0x0000000a07097210 */ /* 0x004fca0007ffe0ff */
[----:B------:R-:W-:-:S05]  /*0090*/  VIADD R3, R9, UR6 ;  /* 0x0000000609037c36 */ /* 0x000fca0008000000 */
[----:B---3--:R-:W-:Y:S01]  /*00a0*/  ISETP.GE.U32.AND P0, PT, R3, UR4, PT ;  /* 0x0000000403007c0c */ /* 0x008fe2000bf06070 */
[----:B------:R-:W0:-:S12]  /*00b0*/  LDCU.64 UR4, c[0x0][0x358] ;  /* 0x00006b00ff0477ac */ /* 0x000e180008000a00 */
[----:B------:R-:W2:Y:S02]  /*00c0*/  @!P0 LDC.64 R4, c[0x0][0x388] ;  /* 0x0000e200ff048b82 */ /* 0x000ea40000000a00 */
[----:B--2---:R-:W-:-:S04]  /*00d0*/  @!P0 IMAD.WIDE.U32 R2, R3, 0x4, R4 ;  /* 0x0000000403028825 */ /* 0x004fc800078e0004 */
[----:B------:R-:W-:Y:S02]  /*00e0*/  @!P0 IMAD.WIDE.U32 R4, R9, 0x4, R4 ;  /* 0x0000000409048825 */ /* 0x000fe400078e0004 */
[----:B0-----:R-:W2:Y:S04]  /*00f0*/  @!P0 LDG.E R2, desc[UR4][R2.64] ;  /* 0x0000000402028981 */ /* 0x001ea8000c1e1900 */
[----:B------:R-:W2:Y:S01]  /*0100*/  @!P0 LDG.E R9, desc[UR4][R4.64] ;  /* 0x0000000404098981 */ /* 0x000ea2000c1e1900 */
[----:B------:R-:W-:Y:S01]  /*0110*/  IMAD.U32 R8, RZ, RZ, UR6 ;  /* 0x00000006ff087e24 */ /* 0x000fe2000f8e00ff */
[----:B-1----:R-:W-:-:S04]  /*0120*/  LEA R6, P1, R7, R12, 0x2 ;  /* 0x0000000c07067211 */ /* 0x002fc800078210ff */
[----:B------:R-:W-:Y:S02]  /*0130*/  LEA.HI.X R7, R7, R13, RZ, 0x2, P1 ;  /* 0x0000000d07077211 */ /* 0x000fe400008f14ff */
[----:B--2---:R-:W-:-:S05]  /*0140*/  @!P0 IADD3 R9, PT, PT, R2, R9, RZ ;  /* 0x0000000902098210 */ /* 0x004fca0007ffe0ff */
[----:B------:R0:W-:Y:S01]  /*0150*/  @!P0 STG.E desc[UR4][R4.64], R9 ;  /* 0x0000000904008986 */ /* 0x0001e2000c101904 */
[----:B------:R-:W-:Y:S01]  /*0160*/  BAR.SYNC.DEFER_BLOCKING 0x0 ;  /* 0x0000000000007b1d */ /* 0x000fe20000010000 */
[----:B------:R-:W-:-:S13]  /*0170*/  ISETP.GE.U32.AND P0, PT, R8, 0x2, PT ;  /* 0x000000020800780c */ /* 0x000fda0003f06070 */
[----:B0-----:R-:W-:Y:S05]  /*0180*/  @!P0 BRA `(.L_x_0) ;  /* 0x00000000003c8947 */ /* 0x001fea0003800000 */
[----:B------:R-:W-:-:S07]  /*0190*/  IMAD.WIDE.U32 R2, R10, 0x4, R6 ;  /* 0x000000040a027825 */ /* 0x000fce00078e0006 */
.L_x_3:
[----:B------:R-:W-:Y:S01]  /*01a0*/  SHF.R.U32.HI R11, RZ, 0x1, R8 ;  /* 0x00000001ff0b7819 */ /* 0x000fe20000011608 */
[----:B------:R-:W-:Y:S03]  /*01b0*/  BSSY.RECONVERGENT B0, `(.L_x_1) ;  /* 0x0000008000007945 */ /* 0x000fe60003800200 */
[----:B------:R-:W-:-:S13]  /*01c0*/  ISETP.GE.U32.AND P0, PT, R10, R11, PT ;  /* 0x0000000b0a00720c */ /* 0x000fda0003f06070 */
[----:B0-----:R-:W-:Y:S05]  /*01d0*/  @P0 BRA `(.L_x_2) ;  /* 0x0000000000140947 */ /* 0x001fea0003800000 */
[----:B------:R-:W-:Y:S01]  /*01e0*/  IMAD.WIDE.U32 R4, R11, 0x4, R2 ;  /* 0x000000040b047825 */ /* 0x000fe200078e0002 */
[----:B------:R-:W2:Y:S05]  /*01f0*/  LDG.E R9, desc[UR4][R2.64] ;  /* 0x0000000402097981 */ /* 0x000eaa000c1e1900 */
[----:B------:R-:W2:Y:S02]  /*0200*/  LDG.E R4, desc[UR4][R4.64] ;  /* 0x0000000404047981 */ /* 0x000ea4000c1e1900 */
[----:B--2---:R-:W-:-:S05]  /*0210*/  IADD3 R9, PT, PT, R4, R9, RZ ;  /* 0x0000000904097210 */ /* 0x004fca0007ffe0ff */
[----:B------:R0:W-:Y:S02]  /*0220*/  STG.E desc[UR4][R2.64], R9 ;  /* 0x0000000902007986 */ /* 0x0001e4000c101904 */
.L_x_2:
[----:B------:R-:W-:Y:S05]  /*0230*/  BSYNC.RECONVERGENT B0 ;  /* 0x0000000000007941 */ /* 0x000fea0003800200 */
.L_x_1:
[----:B------:R-:W-:Y:S01]  /*0240*/  BAR.SYNC.DEFER_BLOCKING 0x0 ;  /* 0x0000000000007b1d */ /* 0x000fe20000010000 */
[----:B------:R-:W-:Y:S01]  /*0250*/  ISETP.GT.U32.AND P0, PT, R8, 0x3, PT ;  /* 0x000000030800780c */ /* 0x000fe20003f04070 */
[----:B------:R-:W-:-:S12]  /*0260*/  IMAD.MOV.U32 R8, RZ, RZ, R11 ;  /* 0x000000ffff087224 */ /* 0x000fd800078e000b */
[----:B------:R-:W-:Y:S05]  /*0270*/  @P0 BRA `(.L_x_3) ;  /* 0xfffffffc00c80947 */ /* 0x000fea000383ffff */
.L_x_0:
[----:B------:R-:W-:-:S13]  /*0280*/  ISETP.NE.AND P0, PT, R10, RZ, PT ;  /* 0x000000ff0a00720c */ /* 0x000fda0003f05270 */
[----:B------:R-:W-:Y:S05]  /*0290*/  @P0 EXIT ;  /* 0x000000000000094d */ /* 0x000fea0003800000 */
[----:B------:R-:W2:Y:S01]  /*02a0*/  LDG.E R7, desc[UR4][R6.64] ;  /* 0x0000000406077981 */ /* 0x000ea2000c1e1900 */
[----:B0-----:R-:W0:Y:S02]  /*02b0*/  LDC.64 R2, c[0x0][0x380] ;  /* 0x0000e000ff027b82 */ /* 0x001e240000000a00 */
[----:B0-----:R-:W-:-:S05]  /*02c0*/  IMAD.WIDE.U32 R2, R0, 0x4, R2 ;  /* 0x0000000400027825 */ /* 0x001fca00078e0002 */
[----:B--2---:R-:W-:Y:S01]  /*02d0*/  STG.E desc[UR4][R2.64], R7 ;  /* 0x0000000702007986 */ /* 0x004fe2000c101904 */
[----:B------:R-:W-:Y:S05]  /*02e0*/  EXIT ;  /* 0x000000000000794d */ /* 0x000fea0003800000 */
.L_x_4:
[----:B------:R-:W-:-:S00]  /*02f0*/  BRA `(.L_x_4) ;  /* 0xfffffffc00fc7947 */ /* 0x000fc0000383ffff */
[----:B------:R-:W-:-:S00]  /*0300*/  NOP ;  /* 0x0000000000007918 */ /* 0x000fc00000000000 */
[----:B------:R-:W-:-:S00]  /*0310*/  NOP ;  /* 0x0000000000007918 */ /* 0x000fc00000000000 */
[----:B------:R-:W-:-:S00]  /*0320*/  NOP ;  /* 0x0000000000007918 */ /* 0x000fc00000000000 */
[----:B------:R-:W-:-:S00]  /*0330*/  NOP ;  /* 0x0000000000007918 */ /* 0x000fc00000000000 */
[----:B------:R-:W-:-:S00]  /*0340*/  NOP ;  /* 0x0000000000007918 */ /* 0x000fc00000000000 */
[----:B------:R-:W-:-:S00]  /*0350*/  NOP ;  /* 0x0000000000007918 */ /* 0x000fc00000000000 */
[----:B------:R-:W-:-:S00]  /*0360*/  NOP ;  /* 0x0000000000007918 */ /* 0x000fc00000000000 */
[----:B------:R-:W-:-:S00]  /*0370*/  NOP ;  /* 0x0000000000007918 */ /* 0x000fc00000000000 */
.L_x_5:


//--------------------- .nv.shared.reserved.0     --------------------------
	.section	.nv.shared.reserved.0,"aw",@nobits
	.weak		__nv_reservedSMEM_offset_0_alias
	.size		__nv_reservedSMEM_offset_0_alias, 0, 64
	.other		__nv_reservedSMEM_offset_0_alias,@"STO_CUDA_RESERVED_SHARED STV_DEFAULT"
__nv_reservedSMEM_offset_0_alias:
	.zero		0
	.zero		64


//--------------------- .nv.constant0._Z16reduceUnrolling2PiS_j --------------------------
	.section	.nv.constant0._Z16reduceUnrolling2PiS_j,"a",@progbits
	.sectionflags	@""
	.align	4
.nv.constant0._Z16reduceUnrolling2PiS_j:
	.zero		916


//--------------------- SYMBOLS --------------------------

	.type		.nv.reservedSmem.offset0,@object
	.size		.nv.reservedSmem.offset0,0x4
